//
// Generated by NVIDIA NVVM Compiler
//
// Compiler Build ID: CL-36424714
// Cuda compilation tools, release 13.0, V13.0.88
// Based on NVVM 20.0.0
//

.version 9.0
.target sm_100
.address_size 64

	// .globl	_Z9newstringPcS_i

.visible .entry _Z9newstringPcS_i(
	.param .u64 .ptr .align 1 _Z9newstringPcS_i_param_0,
	.param .u64 .ptr .align 1 _Z9newstringPcS_i_param_1,
	.param .u32 _Z9newstringPcS_i_param_2
)
{
	.reg .pred 	%p<7>;
	.reg .b16 	%rs<6>;
	.reg .b32 	%r<39>;
	.reg .b64 	%rd<19>;

	ld.param.u64 	%rd10, [_Z9newstringPcS_i_param_0];
	ld.param.u64 	%rd11, [_Z9newstringPcS_i_param_1];
	ld.param.u32 	%r20, [_Z9newstringPcS_i_param_2];
	cvta.to.global.u64 	%rd1, %rd11;
	cvta.to.global.u64 	%rd2, %rd10;
	mov.u32 	%r21, %ntid.x;
	mov.u32 	%r22, %ctaid.x;
	mov.u32 	%r23, %tid.x;
	mad.lo.s32 	%r1, %r21, %r22, %r23;
	setp.ge.s32 	%p1, %r1, %r20;
	@%p1 bra 	$L__BB0_8;
	sub.s32 	%r2, %r20, %r1;
	mad.lo.s32 	%r24, %r20, %r20, %r20;
	shr.u32 	%r25, %r24, 31;
	add.s32 	%r26, %r24, %r25;
	shr.s32 	%r3, %r26, 1;
	mad.lo.s32 	%r27, %r2, %r2, %r2;
	shr.u32 	%r28, %r27, 31;
	add.s32 	%r29, %r27, %r28;
	shr.s32 	%r30, %r29, 1;
	neg.s32 	%r4, %r30;
	setp.lt.s32 	%p2, %r2, 1;
	@%p2 bra 	$L__BB0_8;
	and.b32  	%r5, %r2, 3;
	sub.s32 	%r32, %r1, %r20;
	setp.gt.u32 	%p3, %r32, -4;
	mov.b32 	%r36, 0;
	@%p3 bra 	$L__BB0_5;
	and.b32  	%r36, %r2, 2147483644;
	neg.s32 	%r35, %r36;
	add.s64 	%rd17, %rd2, 1;
	add.s64 	%rd4, %rd1, 3;
	add.s32 	%r34, %r4, %r3;
$L__BB0_4:
	cvt.s64.s32 	%rd12, %r34;
	add.s64 	%rd13, %rd4, %rd12;
	ld.global.u8 	%rs1, [%rd17+-1];
	st.global.u8 	[%rd13+-3], %rs1;
	ld.global.u8 	%rs2, [%rd17];
	st.global.u8 	[%rd13+-2], %rs2;
	ld.global.u8 	%rs3, [%rd17+1];
	st.global.u8 	[%rd13+-1], %rs3;
	ld.global.u8 	%rs4, [%rd17+2];
	st.global.u8 	[%rd13], %rs4;
	add.s32 	%r35, %r35, 4;
	add.s64 	%rd17, %rd17, 4;
	add.s32 	%r34, %r34, 4;
	setp.ne.s32 	%p4, %r35, 0;
	@%p4 bra 	$L__BB0_4;
$L__BB0_5:
	setp.eq.s32 	%p5, %r5, 0;
	@%p5 bra 	$L__BB0_8;
	add.s32 	%r33, %r36, %r4;
	add.s32 	%r38, %r33, %r3;
	cvt.u64.u32 	%rd14, %r36;
	add.s64 	%rd18, %rd2, %rd14;
	neg.s32 	%r37, %r5;
$L__BB0_7:
	.pragma "nounroll";
	cvt.s64.s32 	%rd15, %r38;
	add.s64 	%rd16, %rd1, %rd15;
	ld.global.u8 	%rs5, [%rd18];
	st.global.u8 	[%rd16], %rs5;
	add.s32 	%r38, %r38, 1;
	add.s64 	%rd18, %rd18, 1;
	add.s32 	%r37, %r37, 1;
	setp.ne.s32 	%p6, %r37, 0;
	@%p6 bra 	$L__BB0_7;
$L__BB0_8:
	ret;

}


// ===== COMPILED SASS (sm_100) =====

	.target	sm_100

	.elftype	@"ET_EXEC"


//--------------------- .note.nv.tkinfo           --------------------------
	.section	.note.nv.tkinfo,"",@"SHT_NOTE"
	.sectionflags	@"SHF_NOTE_NV_TKINFO"
	.tkinfo
        /*0018*/ 	.word	0x00000002
        /*0030*/ 	.string	""
        /*0030*/ 	.string	"ptxas"
        /*0030*/ 	.string	"Cuda compilation tools, release 13.0, V13.0.88"
        /*0030*/ 	.string	"Build cuda_13.0.r13.0/compiler.36424714_0"
        /*0030*/ 	.string	"-arch sm_100 -m 64 "



//--------------------- .note.nv.cuinfo           --------------------------
	.section	.note.nv.cuinfo,"",@"SHT_NOTE"
	.sectionflags	@"SHF_NOTE_NV_CUINFO"
        /*0018*/ 	.short	0x0002
        /*001a*/ 	.short	0x0064
        /*001c*/ 	.short	0x0082
	.zero		2


//--------------------- .nv.info                  --------------------------
	.section	.nv.info,"",@"SHT_CUDA_INFO"
	.align	4


	//----- nvinfo : EIATTR_REGCOUNT
	.align		4
        /*0000*/ 	.byte	0x04, 0x2f
        /*0002*/ 	.short	(.L_1 - .L_0)
	.align		4
.L_0:
        /*0004*/ 	.word	index@(_Z9newstringPcS_i)
        /*0008*/ 	.word	0x00000018


	//----- nvinfo : EIATTR_FRAME_SIZE
	.align		4
.L_1:
        /*000c*/ 	.byte	0x04, 0x11
        /*000e*/ 	.short	(.L_3 - .L_2)
	.align		4
.L_2:
        /*0010*/ 	.word	index@(_Z9newstringPcS_i)
        /*0014*/ 	.word	0x00000000


	//----- nvinfo : EIATTR_MIN_STACK_SIZE
	.align		4
.L_3:
        /*0018*/ 	.byte	0x04, 0x12
        /*001a*/ 	.short	(.L_5 - .L_4)
	.align		4
.L_4:
        /*001c*/ 	.word	index@(_Z9newstringPcS_i)
        /*0020*/ 	.word	0x00000000
.L_5:


//--------------------- .nv.compat                --------------------------
	.section	.nv.compat,"",@"SHT_CUDA_COMPAT_INFO"
	.align	4
        /*0000*/ 	.byte	0x02, 0x09, 0x00, 0x00, 0x02, 0x02, 0x01, 0x00, 0x02, 0x05, 0x05, 0x00, 0x03, 0x07, 0x01, 0x01
        /*0010*/ 	.byte	0x02, 0x03, 0x00, 0x00, 0x02, 0x06, 0x01, 0x00, 0x04, 0x0b, 0x08, 0x00, 0x09, 0x00, 0x00, 0x00
        /*0020*/ 	.byte	0x00, 0x00, 0x00, 0x00


//--------------------- .nv.info._Z9newstringPcS_i --------------------------
	.section	.nv.info._Z9newstringPcS_i,"",@"SHT_CUDA_INFO"
	.sectionflags	@""
	.align	4


	//----- nvinfo : EIATTR_CUDA_API_VERSION
	.align		4
        /*0000*/ 	.byte	0x04, 0x37
        /*0002*/ 	.short	(.L_7 - .L_6)
.L_6:
        /*0004*/ 	.word	0x00000082


	//----- nvinfo : EIATTR_KPARAM_INFO
	.align		4
.L_7:
        /*0008*/ 	.byte	0x04, 0x17
        /*000a*/ 	.short	(.L_9 - .L_8)
.L_8:
        /*000c*/ 	.word	0x00000000
        /*0010*/ 	.short	0x0002
        /*0012*/ 	.short	0x0010
        /*0014*/ 	.byte	0x00, 0xf0, 0x11, 0x00


	//----- nvinfo : EIATTR_KPARAM_INFO
	.align		4
.L_9:
        /*0018*/ 	.byte	0x04, 0x17
        /*001a*/ 	.short	(.L_11 - .L_10)
.L_10:
        /*001c*/ 	.word	0x00000000
        /*0020*/ 	.short	0x0001
        /*0022*/ 	.short	0x0008
        /*0024*/ 	.byte	0x00, 0xf5, 0x21, 0x00


	//----- nvinfo : EIATTR_KPARAM_INFO
	.align		4
.L_11:
        /*0028*/ 	.byte	0x04, 0x17
        /*002a*/ 	.short	(.L_13 - .L_12)
.L_12:
        /*002c*/ 	.word	0x00000000
        /*0030*/ 	.short	0x0000
        /*0032*/ 	.short	0x0000
        /*0034*/ 	.byte	0x00, 0xf5, 0x21, 0x00


	//----- nvinfo : EIATTR_SPARSE_MMA_MASK
	.align		4
.L_13:
        /*0038*/ 	.byte	0x03, 0x50
        /*003a*/ 	.short	0x0000


	//----- nvinfo : EIATTR_MAXREG_COUNT
	.align		4
        /*003c*/ 	.byte	0x03, 0x1b
        /*003e*/ 	.short	0x00ff


	//----- nvinfo : EIATTR_MERCURY_ISA_VERSION
	.align		4
        /*0040*/ 	.byte	0x03, 0x5f
        /*0042*/ 	.short	0x0101


	//----- nvinfo : EIATTR_VRC_CTA_INIT_COUNT
	.align		4
        /*0044*/ 	.byte	0x02, 0x4a
	.zero		1
	.zero		1


	//----- nvinfo : EIATTR_EXIT_INSTR_OFFSETS
	.align		4
        /*0048*/ 	.byte	0x04, 0x1c
        /*004a*/ 	.short	(.L_15 - .L_14)


	//   ....[0]....
.L_14:
        /*004c*/ 	.word	0x00000070


	//   ....[1]....
        /*0050*/ 	.word	0x000000b0


	//   ....[2]....
        /*0054*/ 	.word	0x00000360


	//   ....[3]....
        /*0058*/ 	.word	0x00000480


	//----- nvinfo : EIATTR_CRS_STACK_SIZE
	.align		4
.L_15:
        /*005c*/ 	.byte	0x04, 0x1e
        /*005e*/ 	.short	(.L_17 - .L_16)
.L_16:
        /*0060*/ 	.word	0x00000000


	//----- nvinfo : EIATTR_CBANK_PARAM_SIZE
	.align		4
.L_17:
        /*0064*/ 	.byte	0x03, 0x19
        /*0066*/ 	.short	0x0014


	//----- nvinfo : EIATTR_PARAM_CBANK
	.align		4
        /*0068*/ 	.byte	0x04, 0x0a
        /*006a*/ 	.short	(.L_19 - .L_18)
	.align		4
.L_18:
        /*006c*/ 	.word	index@(.nv.constant0._Z9newstringPcS_i)
        /*0070*/ 	.short	0x0380
        /*0072*/ 	.short	0x0014


	//----- nvinfo : EIATTR_SW_WAR
	.align		4
.L_19:
        /*0074*/ 	.byte	0x04, 0x36
        /*0076*/ 	.short	(.L_21 - .L_20)
.L_20:
        /*0078*/ 	.word	0x00000008
.L_21:


//--------------------- .nv.callgraph             --------------------------
	.section	.nv.callgraph,"",@"SHT_CUDA_CALLGRAPH"
	.align	4
	.sectionentsize	8
	.align		4
        /*0000*/ 	.word	0x00000000
	.align		4
        /*0004*/ 	.word	0xffffffff
	.align		4
        /*0008*/ 	.word	0x00000000
	.align		4
        /*000c*/ 	.word	0xfffffffe
	.align		4
        /*0010*/ 	.word	0x00000000
	.align		4
        /*0014*/ 	.word	0xfffffffd
	.align		4
        /*0018*/ 	.word	0x00000000
	.align		4
        /*001c*/ 	.word	0xfffffffc


//--------------------- .text._Z9newstringPcS_i   --------------------------
	.section	.text._Z9newstringPcS_i,"ax",@progbits
	.align	128
        .global         _Z9newstringPcS_i
        .type           _Z9newstringPcS_i,@function
        .size           _Z9newstringPcS_i,(.L_x_5 - _Z9newstringPcS_i)
        .other          _Z9newstringPcS_i,@"STO_CUDA_ENTRY STV_DEFAULT"
_Z9newstringPcS_i:
.text._Z9newstringPcS_i:
[----:B------:R-:W-:Y:S01]  /*0000*/  LDC R1, c[0x0][0x37c] ;  /* 0x0000df00ff017b82 */ /* 0x000fe20000000800 */
[----:B------:R-:W0:Y:S01]  /*0010*/  S2R R0, SR_CTAID.X ;  /* 0x0000000000007919 */ /* 0x000e220000002500 */
[----:B------:R-:W0:Y:S01]  /*0020*/  LDCU UR5, c[0x0][0x360] ;  /* 0x00006c00ff0577ac */ /* 0x000e220008000800 */
[----:B------:R-:W0:Y:S01]  /*0030*/  S2R R3, SR_TID.X ;  /* 0x0000000000037919 */ /* 0x000e220000002100 */
[----:B------:R-:W1:Y:S01]  /*0040*/  LDCU UR4, c[0x0][0x390] ;  /* 0x00007200ff0477ac */ /* 0x000e620008000800 */
[----:B0-----:R-:W-:-:S05]  /*0050*/  IMAD R0, R0, UR5, R3 ;  /* 0x0000000500007c24 */ /* 0x001fca000f8e0203 */
[----:B-1----:R-:W-:-:S13]  /*0060*/  ISETP.GE.AND P0, PT, R0, UR4, PT ;  /* 0x0000000400007c0c */ /* 0x002fda000bf06270 */
[----:B------:R-:W-:Y:S05]  /*0070*/  @P0 EXIT ;  /* 0x000000000000094d */ /* 0x000fea0003800000 */
[----:B------:R-:W-:-:S04]  /*0080*/  IADD3 R4, PT, PT, -R0, UR4, RZ ;  /* 0x0000000400047c10 */ /* 0x000fc8000fffe1ff */
[C---:B------:R-:W-:Y:S01]  /*0090*/  ISETP.GE.AND P0, PT, R4.reuse, 0x1, PT ;  /* 0x000000010400780c */ /* 0x040fe20003f06270 */
[----:B------:R-:W-:-:S12]  /*00a0*/  IMAD R2, R4, R4, R4 ;  /* 0x0000000404027224 */ /* 0x000fd800078e0204 */
[----:B------:R-:W-:Y:S05]  /*00b0*/  @!P0 EXIT ;  /* 0x000000000000894d */ /* 0x000fea0003800000 */
[----:B------:R-:W-:Y:S01]  /*00c0*/  VIADD R0, R0, -UR4 ;  /* 0x8000000400007c36 */ /* 0x000fe20008000000 */
[----:B------:R-:W-:Y:S01]  /*00d0*/  UIMAD UR4, UR4, UR4, UR4 ;  /* 0x00000004040472a4 */ /* 0x000fe2000f8e0204 */
[----:B------:R-:W-:Y:S01]  /*00e0*/  LOP3.LUT R8, R4, 0x3, RZ, 0xc0, !PT ;  /* 0x0000000304087812 */ /* 0x000fe200078ec0ff */
[----:B------:R-:W0:Y:S01]  /*00f0*/  LDCU.64 UR8, c[0x0][0x358] ;  /* 0x00006b00ff0877ac */ /* 0x000e220008000a00 */
[----:B------:R-:W-:Y:S01]  /*0100*/  LEA.HI R2, R2, R2, RZ, 0x1 ;  /* 0x0000000202027211 */ /* 0x000fe200078f08ff */
[----:B------:R-:W-:Y:S01]  /*0110*/  BSSY.RECONVERGENT B0, `(.L_x_0) ;  /* 0x0000024000007945 */ /* 0x000fe20003800200 */
[----:B------:R-:W-:Y:S01]  /*0120*/  ISETP.GT.U32.AND P1, PT, R0, -0x4, PT ;  /* 0xfffffffc0000780c */ /* 0x000fe20003f24070 */
[----:B------:R-:W-:Y:S01]  /*0130*/  ULEA.HI UR4, UR4, UR4, URZ, 0x1 ;  /* 0x0000000404047291 */ /* 0x000fe2000f8f08ff */
[----:B------:R-:W-:Y:S01]  /*0140*/  ISETP.NE.AND P0, PT, R8, RZ, PT ;  /* 0x000000ff0800720c */ /* 0x000fe20003f05270 */
[----:B------:R-:W-:Y:S01]  /*0150*/  IMAD.MOV.U32 R9, RZ, RZ, RZ ;  /* 0x000000ffff097224 */ /* 0x000fe200078e00ff */
[----:B------:R-:W-:Y:S01]  /*0160*/  SHF.R.S32.HI R0, RZ, 0x1, R2 ;  /* 0x00000001ff007819 */ /* 0x000fe20000011402 */
[----:B------:R-:W-:-:S08]  /*0170*/  USHF.R.S32.HI UR4, URZ, 0x1, UR4 ;  /* 0x00000001ff047899 */ /* 0x000fd00008011404 */
[----:B------:R-:W-:Y:S05]  /*0180*/  @P1 BRA `(.L_x_1) ;  /* 0x0000000000701947 */ /* 0x000fea0003800000 */
[----:B------:R-:W1:Y:S01]  /*0190*/  LDCU.64 UR6, c[0x0][0x380] ;  /* 0x00007000ff0677ac */ /* 0x000e620008000a00 */
[----:B------:R-:W2:Y:S01]  /*01a0*/  LDC.64 R2, c[0x0][0x388] ;  /* 0x0000e200ff027b82 */ /* 0x000ea20000000a00 */
[----:B------:R-:W-:Y:S02]  /*01b0*/  LOP3.LUT R9, R4, 0x7ffffffc, RZ, 0xc0, !PT ;  /* 0x7ffffffc04097812 */ /* 0x000fe400078ec0ff */
[----:B------:R-:W-:-:S03]  /*01c0*/  IADD3 R11, PT, PT, -R0, UR4, RZ ;  /* 0x00000004000b7c10 */ /* 0x000fc6000fffe1ff */
[----:B------:R-:W-:Y:S01]  /*01d0*/  IMAD.MOV R10, RZ, RZ, -R9 ;  /* 0x000000ffff0a7224 */ /* 0x000fe200078e0a09 */
[----:B-1----:R-:W-:-:S04]  /*01e0*/  UIADD3 UR5, UP0, UPT, UR6, 0x1, URZ ;  /* 0x0000000106057890 */ /* 0x002fc8000ff1e0ff */
[----:B------:R-:W-:Y:S02]  /*01f0*/  UIADD3.X UR6, UPT, UPT, URZ, UR7, URZ, UP0, !UPT ;  /* 0x00000007ff067290 */ /* 0x000fe400087fe4ff */
[----:B------:R-:W-:-:S04]  /*0200*/  IMAD.U32 R12, RZ, RZ, UR5 ;  /* 0x00000005ff0c7e24 */ /* 0x000fc8000f8e00ff */
[----:B------:R-:W-:-:S07]  /*0210*/  IMAD.U32 R21, RZ, RZ, UR6 ;  /* 0x00000006ff157e24 */ /* 0x000fce000f8e00ff */
.L_x_2:
[----:B------:R-:W-:Y:S02]  /*0220*/  IMAD.MOV.U32 R6, RZ, RZ, R12 ;  /* 0x000000ffff067224 */ /* 0x000fe400078e000c */
[----:B------:R-:W-:-:S05]  /*0230*/  IMAD.MOV.U32 R7, RZ, RZ, R21 ;  /* 0x000000ffff077224 */ /* 0x000fca00078e0015 */
[----:B01----:R-:W3:Y:S01]  /*0240*/  LDG.E.U8 R13, desc[UR8][R6.64+-0x1] ;  /* 0xffffff08060d7981 */ /* 0x003ee2000c1e1100 */
[----:B------:R-:W-:Y:S02]  /*0250*/  SHF.R.S32.HI R12, RZ, 0x1f, R11 ;  /* 0x0000001fff0c7819 */ /* 0x000fe4000001140b */
[----:B--2---:R-:W-:-:S04]  /*0260*/  IADD3 R4, P1, P2, R11, 0x3, R2 ;  /* 0x000000030b047810 */ /* 0x004fc80007a3e002 */
[----:B------:R-:W-:-:S05]  /*0270*/  IADD3.X R5, PT, PT, R12, R3, RZ, P1, P2 ;  /* 0x000000030c057210 */ /* 0x000fca0000fe44ff */
[----:B---3--:R1:W-:Y:S04]  /*0280*/  STG.E.U8 desc[UR8][R4.64+-0x3], R13 ;  /* 0xfffffd0d04007986 */ /* 0x0083e8000c101108 */
[----:B------:R-:W2:Y:S04]  /*0290*/  LDG.E.U8 R15, desc[UR8][R6.64] ;  /* 0x00000008060f7981 */ /* 0x000ea8000c1e1100 */
[----:B--2---:R1:W-:Y:S04]  /*02a0*/  STG.E.U8 desc[UR8][R4.64+-0x2], R15 ;  /* 0xfffffe0f04007986 */ /* 0x0043e8000c101108 */
[----:B------:R-:W2:Y:S04]  /*02b0*/  LDG.E.U8 R17, desc[UR8][R6.64+0x1] ;  /* 0x0000010806117981 */ /* 0x000ea8000c1e1100 */
[----:B--2---:R1:W-:Y:S04]  /*02c0*/  STG.E.U8 desc[UR8][R4.64+-0x1], R17 ;  /* 0xffffff1104007986 */ /* 0x0043e8000c101108 */
[----:B------:R-:W2:Y:S01]  /*02d0*/  LDG.E.U8 R19, desc[UR8][R6.64+0x2] ;  /* 0x0000020806137981 */ /* 0x000ea2000c1e1100 */
[----:B------:R-:W-:Y:S01]  /*02e0*/  VIADD R10, R10, 0x4 ;  /* 0x000000040a0a7836 */ /* 0x000fe20000000000 */
[----:B------:R-:W-:Y:S01]  /*02f0*/  IADD3 R12, P2, PT, R6, 0x4, RZ ;  /* 0x00000004060c7810 */ /* 0x000fe20007f5e0ff */
[----:B------:R-:W-:-:S03]  /*0300*/  VIADD R11, R11, 0x4 ;  /* 0x000000040b0b7836 */ /* 0x000fc60000000000 */
[----:B------:R-:W-:Y:S01]  /*0310*/  ISETP.NE.AND P1, PT, R10, RZ, PT ;  /* 0x000000ff0a00720c */ /* 0x000fe20003f25270 */
[----:B------:R-:W-:Y:S01]  /*0320*/  IMAD.X R21, RZ, RZ, R7, P2 ;  /* 0x000000ffff157224 */ /* 0x000fe200010e0607 */
[----:B--2---:R1:W-:Y:S11]  /*0330*/  STG.E.U8 desc[UR8][R4.64], R19 ;  /* 0x0000001304007986 */ /* 0x0043f6000c101108 */
[----:B------:R-:W-:Y:S05]  /*0340*/  @P1 BRA `(.L_x_2) ;  /* 0xfffffffc00b41947 */ /* 0x000fea000383ffff */
.L_x_1:
[----:B0-----:R-:W-:Y:S05]  /*0350*/  BSYNC.RECONVERGENT B0 ;  /* 0x0000000000007941 */ /* 0x001fea0003800200 */
.L_x_0:
[----:B------:R-:W-:Y:S05]  /*0360*/  @!P0 EXIT ;  /* 0x000000000000894d */ /* 0x000fea0003800000 */
[----:B------:R-:W0:Y:S01]  /*0370*/  LDCU.64 UR6, c[0x0][0x380] ;  /* 0x00007000ff0677ac */ /* 0x000e220008000a00 */
[C---:B------:R-:W-:Y:S01]  /*0380*/  IADD3 R0, PT, PT, R9.reuse, UR4, -R0 ;  /* 0x0000000409007c10 */ /* 0x040fe2000fffe800 */
[----:B------:R-:W-:Y:S01]  /*0390*/  IMAD.MOV R8, RZ, RZ, -R8 ;  /* 0x000000ffff087224 */ /* 0x000fe200078e0a08 */
[----:B------:R-:W2:Y:S01]  /*03a0*/  LDCU.64 UR10, c[0x0][0x388] ;  /* 0x00007100ff0a77ac */ /* 0x000ea20008000a00 */
[----:B0-----:R-:W-:-:S05]  /*03b0*/  IADD3 R2, P0, PT, R9, UR6, RZ ;  /* 0x0000000609027c10 */ /* 0x001fca000ff1e0ff */
[----:B--2---:R-:W-:-:S08]  /*03c0*/  IMAD.X R7, RZ, RZ, UR7, P0 ;  /* 0x00000007ff077e24 */ /* 0x004fd000080e06ff */
.L_x_3:
[----:B0-----:R-:W-:-:S06]  /*03d0*/  IMAD.MOV.U32 R3, RZ, RZ, R7 ;  /* 0x000000ffff037224 */ /* 0x001fcc00078e0007 */
[----:B------:R0:W2:Y:S01]  /*03e0*/  LDG.E.U8 R3, desc[UR8][R2.64] ;  /* 0x0000000802037981 */ /* 0x0000a2000c1e1100 */
[----:B-1----:R-:W-:Y:S01]  /*03f0*/  IADD3 R4, P0, PT, R0, UR10, RZ ;  /* 0x0000000a00047c10 */ /* 0x002fe2000ff1e0ff */
[----:B------:R-:W-:-:S03]  /*0400*/  VIADD R8, R8, 0x1 ;  /* 0x0000000108087836 */ /* 0x000fc60000000000 */
[C---:B------:R-:W-:Y:S01]  /*0410*/  LEA.HI.X.SX32 R5, R0.reuse, UR11, 0x1, P0 ;  /* 0x0000000b00057c11 */ /* 0x040fe200080f0eff */
[----:B------:R-:W-:Y:S01]  /*0420*/  VIADD R0, R0, 0x1 ;  /* 0x0000000100007836 */ /* 0x000fe20000000000 */
[----:B------:R-:W-:Y:S02]  /*0430*/  ISETP.NE.AND P0, PT, R8, RZ, PT ;  /* 0x000000ff0800720c */ /* 0x000fe40003f05270 */
[----:B0-----:R-:W-:-:S05]  /*0440*/  IADD3 R2, P1, PT, R2, 0x1, RZ ;  /* 0x0000000102027810 */ /* 0x001fca0007f3e0ff */
[----:B------:R-:W-:Y:S01]  /*0450*/  IMAD.X R7, RZ, RZ, R7, P1 ;  /* 0x000000ffff077224 */ /* 0x000fe200008e0607 */
[----:B--2---:R0:W-:Y:S05]  /*0460*/  STG.E.U8 desc[UR8][R4.64], R3 ;  /* 0x0000000304007986 */ /* 0x0041ea000c101108 */
[----:B------:R-:W-:Y:S05]  /*0470*/  @P0 BRA `(.L_x_3) ;  /* 0xfffffffc00d40947 */ /* 0x000fea000383ffff */
[----:B------:R-:W-:Y:S05]  /*0480*/  EXIT ;  /* 0x000000000000794d */ /* 0x000fea0003800000 */
.L_x_4:
[----:B------:R-:W-:-:S00]  /*0490*/  BRA `(.L_x_4) ;  /* 0xfffffffc00fc7947 */ /* 0x000fc0000383ffff */
[----:B------:R-:W-:-:S00]  /*04a0*/  NOP ;  /* 0x0000000000007918 */ /* 0x000fc00000000000 */
        /* <DEDUP_REMOVED lines=13> */
.L_x_5:


//--------------------- .nv.shared.reserved.0     --------------------------
	.section	.nv.shared.reserved.0,"aw",@nobits
	.weak		__nv_reservedSMEM_offset_0_alias
	.size		__nv_reservedSMEM_offset_0_alias, 0, 64
	.other		__nv_reservedSMEM_offset_0_alias,@"STO_CUDA_RESERVED_SHARED STV_DEFAULT"
__nv_reservedSMEM_offset_0_alias:
	.zero		0
	.zero		64


//--------------------- .nv.constant0._Z9newstringPcS_i --------------------------
	.section	.nv.constant0._Z9newstringPcS_i,"a",@progbits
	.sectionflags	@""
	.align	4
.nv.constant0._Z9newstringPcS_i:
	.zero		916


//--------------------- SYMBOLS --------------------------

	.type		.nv.reservedSmem.offset0,@object
	.size		.nv.reservedSmem.offset0,0x4
